//
// Generated by NVIDIA NVVM Compiler
//
// Compiler Build ID: CL-36424714
// Cuda compilation tools, release 13.0, V13.0.88
// Based on NVVM 20.0.0
//

.version 9.0
.target sm_100
.address_size 64

	// .globl	_Z15addMatrixKernelPfS_S_ii
.extern .func  (.param .b32 func_retval0) vprintf
(
	.param .b64 vprintf_param_0,
	.param .b64 vprintf_param_1
)
;
.global .align 1 .b8 $str[62] = {84, 104, 114, 101, 97, 100, 32, 40, 37, 100, 44, 32, 37, 100, 41, 32, 45, 32, 65, 91, 37, 100, 44, 32, 37, 100, 93, 32, 43, 32, 66, 91, 37, 100, 44, 32, 37, 100, 93, 32, 61, 32, 37, 46, 48, 102, 32, 43, 32, 37, 46, 48, 102, 32, 61, 32, 37, 46, 48, 102, 10};
.global .align 1 .b8 $str$1[58] = {98, 108, 111, 99, 107, 73, 100, 120, 32, 40, 37, 100, 44, 32, 37, 100, 41, 44, 32, 98, 108, 111, 99, 107, 68, 105, 109, 32, 40, 37, 100, 44, 32, 37, 100, 41, 44, 32, 116, 104, 114, 101, 97, 100, 73, 100, 120, 32, 40, 37, 100, 44, 32, 37, 100, 41, 10};

.visible .entry _Z15addMatrixKernelPfS_S_ii(
	.param .u64 .ptr .align 1 _Z15addMatrixKernelPfS_S_ii_param_0,
	.param .u64 .ptr .align 1 _Z15addMatrixKernelPfS_S_ii_param_1,
	.param .u64 .ptr .align 1 _Z15addMatrixKernelPfS_S_ii_param_2,
	.param .u32 _Z15addMatrixKernelPfS_S_ii_param_3,
	.param .u32 _Z15addMatrixKernelPfS_S_ii_param_4
)
{
	.local .align 16 .b8 	__local_depot0[48];
	.reg .b64 	%SP;
	.reg .b64 	%SPL;
	.reg .pred 	%p<4>;
	.reg .b32 	%r<16>;
	.reg .b32 	%f<6>;
	.reg .b64 	%rd<17>;
	.reg .b64 	%fd<4>;

	mov.u64 	%SPL, __local_depot0;
	cvta.local.u64 	%SP, %SPL;
	ld.param.u64 	%rd1, [_Z15addMatrixKernelPfS_S_ii_param_0];
	ld.param.u64 	%rd2, [_Z15addMatrixKernelPfS_S_ii_param_1];
	ld.param.u64 	%rd3, [_Z15addMatrixKernelPfS_S_ii_param_2];
	ld.param.u32 	%r10, [_Z15addMatrixKernelPfS_S_ii_param_3];
	ld.param.u32 	%r9, [_Z15addMatrixKernelPfS_S_ii_param_4];
	mov.u32 	%r1, %ctaid.y;
	mov.u32 	%r2, %ntid.y;
	mov.u32 	%r3, %tid.y;
	mad.lo.s32 	%r4, %r1, %r2, %r3;
	mov.u32 	%r5, %ctaid.x;
	mov.u32 	%r6, %ntid.x;
	mov.u32 	%r7, %tid.x;
	mad.lo.s32 	%r8, %r5, %r6, %r7;
	setp.ge.s32 	%p1, %r4, %r10;
	setp.ge.s32 	%p2, %r8, %r9;
	or.pred  	%p3, %p1, %p2;
	@%p3 bra 	$L__BB0_2;
	add.u64 	%rd4, %SP, 0;
	add.u64 	%rd5, %SPL, 0;
	cvta.to.global.u64 	%rd6, %rd1;
	cvta.to.global.u64 	%rd7, %rd2;
	cvta.to.global.u64 	%rd8, %rd3;
	mad.lo.s32 	%r11, %r9, %r4, %r8;
	mul.wide.s32 	%rd9, %r11, 4;
	add.s64 	%rd10, %rd6, %rd9;
	ld.global.f32 	%f1, [%rd10];
	add.s64 	%rd11, %rd7, %rd9;
	ld.global.f32 	%f2, [%rd11];
	add.f32 	%f3, %f1, %f2;
	add.s64 	%rd12, %rd8, %rd9;
	st.global.f32 	[%rd12], %f3;
	ld.global.f32 	%f4, [%rd10];
	cvt.f64.f32 	%fd1, %f4;
	ld.global.f32 	%f5, [%rd11];
	cvt.f64.f32 	%fd2, %f5;
	cvt.f64.f32 	%fd3, %f3;
	st.local.v4.u32 	[%rd5], {%r4, %r8, %r4, %r8};
	st.local.v2.u32 	[%rd5+16], {%r4, %r8};
	st.local.f64 	[%rd5+24], %fd1;
	st.local.v2.f64 	[%rd5+32], {%fd2, %fd3};
	mov.u64 	%rd13, $str;
	cvta.global.u64 	%rd14, %rd13;
	{ // callseq 0, 0
	.param .b64 param0;
	st.param.b64 	[param0], %rd14;
	.param .b64 param1;
	st.param.b64 	[param1], %rd4;
	.param .b32 retval0;
	call.uni (retval0), 
	vprintf, 
	(
	param0, 
	param1
	);
	ld.param.b32 	%r12, [retval0];
	} // callseq 0
	st.local.v4.u32 	[%rd5], {%r5, %r1, %r6, %r2};
	st.local.v2.u32 	[%rd5+16], {%r7, %r3};
	mov.u64 	%rd15, $str$1;
	cvta.global.u64 	%rd16, %rd15;
	{ // callseq 1, 0
	.param .b64 param0;
	st.param.b64 	[param0], %rd16;
	.param .b64 param1;
	st.param.b64 	[param1], %rd4;
	.param .b32 retval0;
	call.uni (retval0), 
	vprintf, 
	(
	param0, 
	param1
	);
	ld.param.b32 	%r14, [retval0];
	} // callseq 1
$L__BB0_2:
	ret;

}


// ===== COMPILED SASS (sm_100) =====

	.target	sm_100

	.elftype	@"ET_EXEC"


//--------------------- .note.nv.tkinfo           --------------------------
	.section	.note.nv.tkinfo,"",@"SHT_NOTE"
	.sectionflags	@"SHF_NOTE_NV_TKINFO"
	.tkinfo
        /*0018*/ 	.word	0x00000002
        /*0030*/ 	.string	""
        /*0030*/ 	.string	"ptxas"
        /*0030*/ 	.string	"Cuda compilation tools, release 13.0, V13.0.88"
        /*0030*/ 	.string	"Build cuda_13.0.r13.0/compiler.36424714_0"
        /*0030*/ 	.string	"-arch sm_100 -m 64 "



//--------------------- .note.nv.cuinfo           --------------------------
	.section	.note.nv.cuinfo,"",@"SHT_NOTE"
	.sectionflags	@"SHF_NOTE_NV_CUINFO"
        /*0018*/ 	.short	0x0002
        /*001a*/ 	.short	0x0064
        /*001c*/ 	.short	0x0082
	.zero		2


//--------------------- .nv.info                  --------------------------
	.section	.nv.info,"",@"SHT_CUDA_INFO"
	.align	4


	//----- nvinfo : EIATTR_REGCOUNT
	.align		4
        /*0000*/ 	.byte	0x04, 0x2f
        /*0002*/ 	.short	(.L_3 - .L_2)
	.align		4
.L_2:
        /*0004*/ 	.word	index@(_Z15addMatrixKernelPfS_S_ii)
        /*0008*/ 	.word	0x0000001e


	//----- nvinfo : EIATTR_FRAME_SIZE
	.align		4
.L_3:
        /*000c*/ 	.byte	0x04, 0x11
        /*000e*/ 	.short	(.L_5 - .L_4)
	.align		4
.L_4:
        /*0010*/ 	.word	index@(_Z15addMatrixKernelPfS_S_ii)
        /*0014*/ 	.word	0x00000030


	//----- nvinfo : EIATTR_MIN_STACK_SIZE
	.align		4
.L_5:
        /*0018*/ 	.byte	0x04, 0x12
        /*001a*/ 	.short	(.L_7 - .L_6)
	.align		4
.L_6:
        /*001c*/ 	.word	index@(_Z15addMatrixKernelPfS_S_ii)
        /*0020*/ 	.word	0x00000030
.L_7:


//--------------------- .nv.compat                --------------------------
	.section	.nv.compat,"",@"SHT_CUDA_COMPAT_INFO"
	.align	4
        /*0000*/ 	.byte	0x02, 0x09, 0x00, 0x00, 0x02, 0x02, 0x01, 0x00, 0x02, 0x05, 0x05, 0x00, 0x03, 0x07, 0x01, 0x01
        /*0010*/ 	.byte	0x02, 0x03, 0x00, 0x00, 0x02, 0x06, 0x01, 0x00, 0x04, 0x0b, 0x08, 0x00, 0x09, 0x00, 0x00, 0x00
        /*0020*/ 	.byte	0x00, 0x00, 0x00, 0x00


//--------------------- .nv.info._Z15addMatrixKernelPfS_S_ii --------------------------
	.section	.nv.info._Z15addMatrixKernelPfS_S_ii,"",@"SHT_CUDA_INFO"
	.sectionflags	@""
	.align	4


	//----- nvinfo : EIATTR_CUDA_API_VERSION
	.align		4
        /*0000*/ 	.byte	0x04, 0x37
        /*0002*/ 	.short	(.L_9 - .L_8)
.L_8:
        /*0004*/ 	.word	0x00000082


	//----- nvinfo : EIATTR_KPARAM_INFO
	.align		4
.L_9:
        /*0008*/ 	.byte	0x04, 0x17
        /*000a*/ 	.short	(.L_11 - .L_10)
.L_10:
        /*000c*/ 	.word	0x00000000
        /*0010*/ 	.short	0x0004
        /*0012*/ 	.short	0x001c
        /*0014*/ 	.byte	0x00, 0xf0, 0x11, 0x00


	//----- nvinfo : EIATTR_KPARAM_INFO
	.align		4
.L_11:
        /*0018*/ 	.byte	0x04, 0x17
        /*001a*/ 	.short	(.L_13 - .L_12)
.L_12:
        /*001c*/ 	.word	0x00000000
        /*0020*/ 	.short	0x0003
        /*0022*/ 	.short	0x0018
        /*0024*/ 	.byte	0x00, 0xf0, 0x11, 0x00


	//----- nvinfo : EIATTR_KPARAM_INFO
	.align		4
.L_13:
        /*0028*/ 	.byte	0x04, 0x17
        /*002a*/ 	.short	(.L_15 - .L_14)
.L_14:
        /*002c*/ 	.word	0x00000000
        /*0030*/ 	.short	0x0002
        /*0032*/ 	.short	0x0010
        /*0034*/ 	.byte	0x00, 0xf5, 0x21, 0x00


	//----- nvinfo : EIATTR_KPARAM_INFO
	.align		4
.L_15:
        /*0038*/ 	.byte	0x04, 0x17
        /*003a*/ 	.short	(.L_17 - .L_16)
.L_16:
        /*003c*/ 	.word	0x00000000
        /*0040*/ 	.short	0x0001
        /*0042*/ 	.short	0x0008
        /*0044*/ 	.byte	0x00, 0xf5, 0x21, 0x00


	//----- nvinfo : EIATTR_KPARAM_INFO
	.align		4
.L_17:
        /*0048*/ 	.byte	0x04, 0x17
        /*004a*/ 	.short	(.L_19 - .L_18)
.L_18:
        /*004c*/ 	.word	0x00000000
        /*0050*/ 	.short	0x0000
        /*0052*/ 	.short	0x0000
        /*0054*/ 	.byte	0x00, 0xf5, 0x21, 0x00


	//----- nvinfo : EIATTR_SPARSE_MMA_MASK
	.align		4
.L_19:
        /*0058*/ 	.byte	0x03, 0x50
        /*005a*/ 	.short	0x0000


	//----- nvinfo : EIATTR_MAXREG_COUNT
	.align		4
        /*005c*/ 	.byte	0x03, 0x1b
        /*005e*/ 	.short	0x00ff


	//----- nvinfo : EIATTR_EXTERNS
	.align		4
        /*0060*/ 	.byte	0x04, 0x0f
        /*0062*/ 	.short	(.L_21 - .L_20)


	//   ....[0]....
	.align		4
.L_20:
        /*0064*/ 	.word	index@(vprintf)


	//----- nvinfo : EIATTR_MERCURY_ISA_VERSION
	.align		4
.L_21:
        /*0068*/ 	.byte	0x03, 0x5f
        /*006a*/ 	.short	0x0101


	//----- nvinfo : EIATTR_VRC_CTA_INIT_COUNT
	.align		4
        /*006c*/ 	.byte	0x02, 0x4a
	.zero		1
	.zero		1


	//----- nvinfo : EIATTR_SYSCALL_OFFSETS
	.align		4
        /*0070*/ 	.byte	0x04, 0x46
        /*0072*/ 	.short	(.L_23 - .L_22)


	//   ....[0]....
.L_22:
        /*0074*/ 	.word	0x00000310


	//   ....[1]....
        /*0078*/ 	.word	0x000003b0


	//----- nvinfo : EIATTR_EXIT_INSTR_OFFSETS
	.align		4
.L_23:
        /*007c*/ 	.byte	0x04, 0x1c
        /*007e*/ 	.short	(.L_25 - .L_24)


	//   ....[0]....
.L_24:
        /*0080*/ 	.word	0x00000110


	//   ....[1]....
        /*0084*/ 	.word	0x000003c0


	//----- nvinfo : EIATTR_CRS_STACK_SIZE
	.align		4
.L_25:
        /*0088*/ 	.byte	0x04, 0x1e
        /*008a*/ 	.short	(.L_27 - .L_26)
.L_26:
        /*008c*/ 	.word	0x00000000


	//----- nvinfo : EIATTR_CBANK_PARAM_SIZE
	.align		4
.L_27:
        /*0090*/ 	.byte	0x03, 0x19
        /*0092*/ 	.short	0x0020


	//----- nvinfo : EIATTR_PARAM_CBANK
	.align		4
        /*0094*/ 	.byte	0x04, 0x0a
        /*0096*/ 	.short	(.L_29 - .L_28)
	.align		4
.L_28:
        /*0098*/ 	.word	index@(.nv.constant0._Z15addMatrixKernelPfS_S_ii)
        /*009c*/ 	.short	0x0380
        /*009e*/ 	.short	0x0020


	//----- nvinfo : EIATTR_SW_WAR
	.align		4
.L_29:
        /*00a0*/ 	.byte	0x04, 0x36
        /*00a2*/ 	.short	(.L_31 - .L_30)
.L_30:
        /*00a4*/ 	.word	0x00000008
.L_31:


//--------------------- .nv.callgraph             --------------------------
	.section	.nv.callgraph,"",@"SHT_CUDA_CALLGRAPH"
	.align	4
	.sectionentsize	8
	.align		4
        /*0000*/ 	.word	0x00000000
	.align		4
        /*0004*/ 	.word	0xffffffff
	.align		4
        /*0008*/ 	.word	index@(_Z15addMatrixKernelPfS_S_ii)
	.align		4
        /*000c*/ 	.word	index@(vprintf)
	.align		4
        /*0010*/ 	.word	0x00000000
	.align		4
        /*0014*/ 	.word	0xfffffffe
	.align		4
        /*0018*/ 	.word	0x00000000
	.align		4
        /*001c*/ 	.word	0xfffffffd
	.align		4
        /*0020*/ 	.word	0x00000000
	.align		4
        /*0024*/ 	.word	0xfffffffc


//--------------------- .nv.constant4             --------------------------
	.section	.nv.constant4,"a",@progbits
	.align	8
	.align		8
.nv.constant4:
        /*0000*/ 	.dword	vprintf
	.align		8
        /*0008*/ 	.dword	$str
	.align		8
        /*0010*/ 	.dword	$str$1


//--------------------- .text._Z15addMatrixKernelPfS_S_ii --------------------------
	.section	.text._Z15addMatrixKernelPfS_S_ii,"ax",@progbits
	.align	128
        .global         _Z15addMatrixKernelPfS_S_ii
        .type           _Z15addMatrixKernelPfS_S_ii,@function
        .size           _Z15addMatrixKernelPfS_S_ii,(.L_x_3 - _Z15addMatrixKernelPfS_S_ii)
        .other          _Z15addMatrixKernelPfS_S_ii,@"STO_CUDA_ENTRY STV_DEFAULT"
_Z15addMatrixKernelPfS_S_ii:
.text._Z15addMatrixKernelPfS_S_ii:
[----:B------:R-:W0:Y:S01]  /*0000*/  LDC R1, c[0x0][0x37c] ;  /* 0x0000df00ff017b82 */ /* 0x000e220000000800 */
[----:B------:R-:W1:Y:S01]  /*0010*/  S2R R22, SR_TID.X ;  /* 0x0000000000167919 */ /* 0x000e620000002100 */
[----:B------:R-:W2:Y:S06]  /*0020*/  LDCU UR5, c[0x0][0x2fc] ;  /* 0x00005f80ff0577ac */ /* 0x000eac0008000800 */
[----:B------:R-:W3:Y:S01]  /*0030*/  LDC R19, c[0x0][0x364] ;  /* 0x0000d900ff137b82 */ /* 0x000ee20000000800 */
[----:B0-----:R-:W-:Y:S01]  /*0040*/  IADD3 R1, PT, PT, R1, -0x30, RZ ;  /* 0xffffffd001017810 */ /* 0x001fe20007ffe0ff */
[----:B------:R-:W1:Y:S01]  /*0050*/  S2R R16, SR_CTAID.X ;  /* 0x0000000000107919 */ /* 0x000e620000002500 */
[----:B------:R-:W0:Y:S01]  /*0060*/  LDCU.64 UR6, c[0x0][0x398] ;  /* 0x00007300ff0677ac */ /* 0x000e220008000a00 */
[----:B------:R-:W3:Y:S01]  /*0070*/  S2R R23, SR_TID.Y ;  /* 0x0000000000177919 */ /* 0x000ee20000002200 */
[----:B------:R-:W4:Y:S03]  /*0080*/  LDCU UR4, c[0x0][0x2f8] ;  /* 0x00005f00ff0477ac */ /* 0x000f260008000800 */
[----:B------:R-:W1:Y:S01]  /*0090*/  LDC R18, c[0x0][0x360] ;  /* 0x0000d800ff127b82 */ /* 0x000e620000000800 */
[----:B------:R-:W3:Y:S01]  /*00a0*/  S2R R17, SR_CTAID.Y ;  /* 0x0000000000117919 */ /* 0x000ee20000002600 */
[----:B----4-:R-:W-:-:S05]  /*00b0*/  IADD3 R2, P1, PT, R1, UR4, RZ ;  /* 0x0000000401027c10 */ /* 0x010fca000ff3e0ff */
[----:B--2---:R-:W-:Y:S02]  /*00c0*/  IMAD.X R24, RZ, RZ, UR5, P1 ;  /* 0x00000005ff187e24 */ /* 0x004fe400088e06ff */
[----:B-1----:R-:W-:-:S05]  /*00d0*/  IMAD R13, R16, R18, R22 ;  /* 0x00000012100d7224 */ /* 0x002fca00078e0216 */
[----:B0-----:R-:W-:Y:S01]  /*00e0*/  ISETP.GE.AND P0, PT, R13, UR7, PT ;  /* 0x000000070d007c0c */ /* 0x001fe2000bf06270 */
[----:B---3--:R-:W-:-:S05]  /*00f0*/  IMAD R12, R17, R19, R23 ;  /* 0x00000013110c7224 */ /* 0x008fca00078e0217 */
[----:B------:R-:W-:-:S13]  /*0100*/  ISETP.GE.OR P0, PT, R12, UR6, P0 ;  /* 0x000000060c007c0c */ /* 0x000fda0008706670 */
[----:B------:R-:W-:Y:S05]  /*0110*/  @P0 EXIT ;  /* 0x000000000000094d */ /* 0x000fea0003800000 */
[----:B------:R-:W0:Y:S01]  /*0120*/  LDC.64 R4, c[0x0][0x380] ;  /* 0x0000e000ff047b82 */ /* 0x000e220000000a00 */
[----:B------:R-:W1:Y:S01]  /*0130*/  LDCU.64 UR4, c[0x0][0x358] ;  /* 0x00006b00ff0477ac */ /* 0x000e620008000a00 */
[----:B------:R-:W-:-:S06]  /*0140*/  IMAD R3, R12, UR7, R13 ;  /* 0x000000070c037c24 */ /* 0x000fcc000f8e020d */
[----:B------:R-:W2:Y:S08]  /*0150*/  LDC.64 R6, c[0x0][0x388] ;  /* 0x0000e200ff067b82 */ /* 0x000eb00000000a00 */
[----:B------:R-:W3:Y:S01]  /*0160*/  LDC.64 R26, c[0x0][0x390] ;  /* 0x0000e400ff1a7b82 */ /* 0x000ee20000000a00 */
[----:B0-----:R-:W-:-:S05]  /*0170*/  IMAD.WIDE R4, R3, 0x4, R4 ;  /* 0x0000000403047825 */ /* 0x001fca00078e0204 */
[----:B-1----:R-:W4:Y:S01]  /*0180*/  LDG.E R0, desc[UR4][R4.64] ;  /* 0x0000000404007981 */ /* 0x002f22000c1e1900 */
[----:B--2---:R-:W-:-:S05]  /*0190*/  IMAD.WIDE R6, R3, 0x4, R6 ;  /* 0x0000000403067825 */ /* 0x004fca00078e0206 */
[----:B------:R-:W4:Y:S01]  /*01a0*/  LDG.E R9, desc[UR4][R6.64] ;  /* 0x0000000406097981 */ /* 0x000f22000c1e1900 */
[----:B---3--:R-:W-:-:S04]  /*01b0*/  IMAD.WIDE R26, R3, 0x4, R26 ;  /* 0x00000004031a7825 */ /* 0x008fc800078e021a */
[----:B----4-:R-:W-:-:S05]  /*01c0*/  FADD R3, R0, R9 ;  /* 0x0000000900037221 */ /* 0x010fca0000000000 */
[----:B------:R0:W-:Y:S04]  /*01d0*/  STG.E desc[UR4][R26.64], R3 ;  /* 0x000000031a007986 */ /* 0x0001e8000c101904 */
[----:B------:R-:W2:Y:S04]  /*01e0*/  LDG.E R20, desc[UR4][R4.64] ;  /* 0x0000000404147981 */ /* 0x000ea8000c1e1900 */
[----:B------:R1:W3:Y:S01]  /*01f0*/  LDG.E R8, desc[UR4][R6.64] ;  /* 0x0000000406087981 */ /* 0x0002e2000c1e1900 */
[----:B------:R-:W-:Y:S01]  /*0200*/  F2F.F64.F32 R10, R3 ;  /* 0x00000003000a7310 */ /* 0x000fe20000201800 */
[----:B------:R-:W-:Y:S01]  /*0210*/  MOV R14, R12 ;  /* 0x0000000c000e7202 */ /* 0x000fe20000000f00 */
[----:B------:R-:W-:Y:S01]  /*0220*/  IMAD.MOV.U32 R15, RZ, RZ, R13 ;  /* 0x000000ffff0f7224 */ /* 0x000fe200078e000d */
[----:B------:R-:W-:Y:S01]  /*0230*/  MOV R25, 0x0 ;  /* 0x0000000000197802 */ /* 0x000fe20000000f00 */
[----:B------:R4:W-:Y:S01]  /*0240*/  STL.64 [R1+0x10], R12 ;  /* 0x0000100c01007387 */ /* 0x0009e20000100a00 */
[----:B------:R-:W5:Y:S02]  /*0250*/  LDCU.64 UR4, c[0x4][0x8] ;  /* 0x01000100ff0477ac */ /* 0x000f640008000a00 */
[----:B0-----:R4:W0:Y:S01]  /*0260*/  LDC.64 R26, c[0x4][R25] ;  /* 0x01000000191a7b82 */ /* 0x0018220000000a00 */
[----:B------:R4:W-:Y:S01]  /*0270*/  STL.128 [R1], R12 ;  /* 0x0000000c01007387 */ /* 0x0009e20000100c00 */
[----:B-1----:R-:W-:Y:S01]  /*0280*/  MOV R6, R2 ;  /* 0x0000000200067202 */ /* 0x002fe20000000f00 */
[----:B------:R-:W-:Y:S01]  /*0290*/  IMAD.MOV.U32 R7, RZ, RZ, R24 ;  /* 0x000000ffff077224 */ /* 0x000fe200078e0018 */
[----:B-----5:R-:W-:Y:S01]  /*02a0*/  MOV R4, UR4 ;  /* 0x0000000400047c02 */ /* 0x020fe20008000f00 */
[----:B------:R-:W-:Y:S01]  /*02b0*/  IMAD.U32 R5, RZ, RZ, UR5 ;  /* 0x00000005ff057e24 */ /* 0x000fe2000f8e00ff */
[----:B--2---:R-:W1:Y:S08]  /*02c0*/  F2F.F64.F32 R20, R20 ;  /* 0x0000001400147310 */ /* 0x004e700000201800 */
[----:B---3--:R-:W2:Y:S01]  /*02d0*/  F2F.F64.F32 R8, R8 ;  /* 0x0000000800087310 */ /* 0x008ea20000201800 */
[----:B-1----:R4:W-:Y:S04]  /*02e0*/  STL.64 [R1+0x18], R20 ;  /* 0x0000181401007387 */ /* 0x0029e80000100a00 */
[----:B0-2---:R4:W-:Y:S02]  /*02f0*/  STL.128 [R1+0x20], R8 ;  /* 0x0000200801007387 */ /* 0x0059e40000100c00 */
[----:B----4-:R-:W-:-:S07]  /*0300*/  LEPC R20, `(.L_x_0) ;  /* 0x000000001014794e */ /* 0x010fce0000000000 */
[----:B------:R-:W-:Y:S05]  /*0310*/  CALL.ABS.NOINC R26 ;  /* 0x000000001a007343 */ /* 0x000fea0003c00000 */
.L_x_0:
[----:B------:R0:W-:Y:S01]  /*0320*/  STL.128 [R1], R16 ;  /* 0x0000001001007387 */ /* 0x0001e20000100c00 */
[----:B------:R0:W1:Y:S01]  /*0330*/  LDC.64 R8, c[0x4][R25] ;  /* 0x0100000019087b82 */ /* 0x0000620000000a00 */
[----:B------:R-:W2:Y:S01]  /*0340*/  LDCU.64 UR4, c[0x4][0x10] ;  /* 0x01000200ff0477ac */ /* 0x000ea20008000a00 */
[----:B------:R-:W-:Y:S01]  /*0350*/  MOV R6, R2 ;  /* 0x0000000200067202 */ /* 0x000fe20000000f00 */
[----:B------:R0:W-:Y:S01]  /*0360*/  STL.64 [R1+0x10], R22 ;  /* 0x0000101601007387 */ /* 0x0001e20000100a00 */
[----:B------:R-:W-:Y:S02]  /*0370*/  MOV R7, R24 ;  /* 0x0000001800077202 */ /* 0x000fe40000000f00 */
[----:B--2---:R-:W-:Y:S01]  /*0380*/  MOV R4, UR4 ;  /* 0x0000000400047c02 */ /* 0x004fe20008000f00 */
[----:B0-----:R-:W-:-:S07]  /*0390*/  IMAD.U32 R5, RZ, RZ, UR5 ;  /* 0x00000005ff057e24 */ /* 0x001fce000f8e00ff */
[----:B------:R-:W-:-:S07]  /*03a0*/  LEPC R20, `(.L_x_1) ;  /* 0x000000001014794e */ /* 0x000fce0000000000 */
[----:B-1----:R-:W-:Y:S05]  /*03b0*/  CALL.ABS.NOINC R8 ;  /* 0x0000000008007343 */ /* 0x002fea0003c00000 */
.L_x_1:
[----:B------:R-:W-:Y:S05]  /*03c0*/  EXIT ;  /* 0x000000000000794d */ /* 0x000fea0003800000 */
.L_x_2:
[----:B------:R-:W-:-:S00]  /*03d0*/  BRA `(.L_x_2) ;  /* 0xfffffffc00fc7947 */ /* 0x000fc0000383ffff */
[----:B------:R-:W-:-:S00]  /*03e0*/  NOP ;  /* 0x0000000000007918 */ /* 0x000fc00000000000 */
        /* <DEDUP_REMOVED lines=9> */
.L_x_3:


//--------------------- .nv.global.init           --------------------------
	.section	.nv.global.init,"aw",@progbits
.nv.global.init:
	.type		$str$1,@object
	.size		$str$1,($str - $str$1)
$str$1:
        /*0000*/ 	.byte	0x62, 0x6c, 0x6f, 0x63, 0x6b, 0x49, 0x64, 0x78, 0x20, 0x28, 0x25, 0x64, 0x2c, 0x20, 0x25, 0x64
        /*0010*/ 	.byte	0x29, 0x2c, 0x20, 0x62, 0x6c, 0x6f, 0x63, 0x6b, 0x44, 0x69, 0x6d, 0x20, 0x28, 0x25, 0x64, 0x2c
        /*0020*/ 	.byte	0x20, 0x25, 0x64, 0x29, 0x2c, 0x20, 0x74, 0x68, 0x72, 0x65, 0x61, 0x64, 0x49, 0x64, 0x78, 0x20
        /*0030*/ 	.byte	0x28, 0x25, 0x64, 0x2c, 0x20, 0x25, 0x64, 0x29, 0x0a, 0x00
	.type		$str,@object
	.size		$str,(.L_0 - $str)
$str:
        /*003a*/ 	.byte	0x54, 0x68, 0x72, 0x65, 0x61, 0x64, 0x20, 0x28, 0x25, 0x64, 0x2c, 0x20, 0x25, 0x64, 0x29, 0x20
        /*004a*/ 	.byte	0x2d, 0x20, 0x41, 0x5b, 0x25, 0x64, 0x2c, 0x20, 0x25, 0x64, 0x5d, 0x20, 0x2b, 0x20, 0x42, 0x5b
        /*005a*/ 	.byte	0x25, 0x64, 0x2c, 0x20, 0x25, 0x64, 0x5d, 0x20, 0x3d, 0x20, 0x25, 0x2e, 0x30, 0x66, 0x20, 0x2b
        /*006a*/ 	.byte	0x20, 0x25, 0x2e, 0x30, 0x66, 0x20, 0x3d, 0x20, 0x25, 0x2e, 0x30, 0x66, 0x0a, 0x00
.L_0:


//--------------------- .nv.shared.reserved.0     --------------------------
	.section	.nv.shared.reserved.0,"aw",@nobits
	.weak		__nv_reservedSMEM_offset_0_alias
	.size		__nv_reservedSMEM_offset_0_alias, 0, 64
	.other		__nv_reservedSMEM_offset_0_alias,@"STO_CUDA_RESERVED_SHARED STV_DEFAULT"
__nv_reservedSMEM_offset_0_alias:
	.zero		0
	.zero		64


//--------------------- .nv.constant0._Z15addMatrixKernelPfS_S_ii --------------------------
	.section	.nv.constant0._Z15addMatrixKernelPfS_S_ii,"a",@progbits
	.sectionflags	@""
	.align	4
.nv.constant0._Z15addMatrixKernelPfS_S_ii:
	.zero		928


//--------------------- SYMBOLS --------------------------

	.type		.nv.reservedSmem.offset0,@object
	.size		.nv.reservedSmem.offset0,0x4
	.type		vprintf,@function
